	.headerflags	@"EF_CUDA_TEXMODE_UNIFIED EF_CUDA_64BIT_ADDRESS EF_CUDA_ACCELERATORS EF_CUDA_SM90 EF_CUDA_VIRTUAL_SM(EF_CUDA_SM90)"
	.elftype	@"ET_EXEC"


//--------------------- .nv.info                  --------------------------
	.section	.nv.info,"",@"SHT_CUDA_INFO"
	.align	4


	//----- nvinfo : EIATTR_REGCOUNT
	.align		4
        /*0000*/ 	.byte	0x04, 0x2f
        /*0002*/ 	.short	(.L_1 - .L_0)
	.align		4
.L_0:
        /*0004*/ 	.word	index@(triton_poi_fused_convolution_3)
        /*0008*/ 	.word	0x0000000c


	//----- nvinfo : EIATTR_MIN_STACK_SIZE
	.align		4
.L_1:
        /*000c*/ 	.byte	0x04, 0x12
        /*000e*/ 	.short	(.L_3 - .L_2)
	.align		4
.L_2:
        /*0010*/ 	.word	index@(triton_poi_fused_convolution_3)
        /*0014*/ 	.word	0x00000000


	//----- nvinfo : EIATTR_FRAME_SIZE
	.align		4
.L_3:
        /*0018*/ 	.byte	0x04, 0x11
        /*001a*/ 	.short	(.L_5 - .L_4)
	.align		4
.L_4:
        /*001c*/ 	.word	index@(triton_poi_fused_convolution_3)
        /*0020*/ 	.word	0x00000000


	//----- nvinfo : EIATTR_MIN_STACK_SIZE
	.align		4
.L_5:
        /*0024*/ 	.byte	0x04, 0x12
        /*0026*/ 	.short	(.L_7 - .L_6)
	.align		4
.L_6:
        /*0028*/ 	.word	index@(triton_poi_fused_convolution_3)
        /*002c*/ 	.word	0x00000000
.L_7:


//--------------------- .nv.info.triton_poi_fused_convolution_3 --------------------------
	.section	.nv.info.triton_poi_fused_convolution_3,"",@"SHT_CUDA_INFO"
	.sectionflags	@""
	.align	4


	//----- nvinfo : EIATTR_CUDA_API_VERSION
	.align		4
        /*0000*/ 	.byte	0x04, 0x37
        /*0002*/ 	.short	(.L_9 - .L_8)
.L_8:
        /*0004*/ 	.word	0x0000007c


	//----- nvinfo : EIATTR_KPARAM_INFO
	.align		4
.L_9:
        /*0008*/ 	.byte	0x04, 0x17
        /*000a*/ 	.short	(.L_11 - .L_10)
.L_10:
        /*000c*/ 	.word	0x00000000
        /*0010*/ 	.short	0x0002
        /*0012*/ 	.short	0x0010
        /*0014*/ 	.byte	0x00, 0xf0, 0x11, 0x00


	//----- nvinfo : EIATTR_KPARAM_INFO
	.align		4
.L_11:
        /*0018*/ 	.byte	0x04, 0x17
        /*001a*/ 	.short	(.L_13 - .L_12)
.L_12:
        /*001c*/ 	.word	0x00000000
        /*0020*/ 	.short	0x0001
        /*0022*/ 	.short	0x0008
        /*0024*/ 	.byte	0x00, 0xf4, 0x21, 0x00


	//----- nvinfo : EIATTR_KPARAM_INFO
	.align		4
.L_13:
        /*0028*/ 	.byte	0x04, 0x17
        /*002a*/ 	.short	(.L_15 - .L_14)
.L_14:
        /*002c*/ 	.word	0x00000000
        /*0030*/ 	.short	0x0000
        /*0032*/ 	.short	0x0000
        /*0034*/ 	.byte	0x00, 0xf4, 0x21, 0x00


	//----- nvinfo : EIATTR_SPARSE_MMA_MASK
	.align		4
.L_15:
        /*0038*/ 	.byte	0x03, 0x50
        /*003a*/ 	.short	0x0000


	//----- nvinfo : EIATTR_MAXREG_COUNT
	.align		4
        /*003c*/ 	.byte	0x03, 0x1b
        /*003e*/ 	.short	0x00ff


	//----- nvinfo : EIATTR_EXIT_INSTR_OFFSETS
	.align		4
        /*0040*/ 	.byte	0x04, 0x1c
        /*0042*/ 	.short	(.L_17 - .L_16)


	//   ....[0]....
.L_16:
        /*0044*/ 	.word	0x00000150


	//----- nvinfo : EIATTR_REQNTID
	.align		4
.L_17:
        /*0048*/ 	.byte	0x04, 0x10
        /*004a*/ 	.short	(.L_19 - .L_18)
.L_18:
        /*004c*/ 	.word	0x00000080
        /*0050*/ 	.word	0x00000001
        /*0054*/ 	.word	0x00000001


	//----- nvinfo : EIATTR_CBANK_PARAM_SIZE
	.align		4
.L_19:
        /*0058*/ 	.byte	0x03, 0x19
        /*005a*/ 	.short	0x0014


	//----- nvinfo : EIATTR_PARAM_CBANK
	.align		4
        /*005c*/ 	.byte	0x04, 0x0a
        /*005e*/ 	.short	(.L_21 - .L_20)
	.align		4
.L_20:
        /*0060*/ 	.word	index@(.nv.constant0.triton_poi_fused_convolution_3)
        /*0064*/ 	.short	0x0210
        /*0066*/ 	.short	0x0014


	//----- nvinfo : EIATTR_SW_WAR
	.align		4
.L_21:
        /*0068*/ 	.byte	0x04, 0x36
        /*006a*/ 	.short	(.L_23 - .L_22)
.L_22:
        /*006c*/ 	.word	0x00000008
.L_23:


//--------------------- .nv.callgraph             --------------------------
	.section	.nv.callgraph,"",@"SHT_CUDA_CALLGRAPH"
	.align	4
	.sectionentsize	8
	.align		4
        /*0000*/ 	.word	0x00000000
	.align		4
        /*0004*/ 	.word	0xffffffff
	.align		4
        /*0008*/ 	.word	0x00000000
	.align		4
        /*000c*/ 	.word	0xfffffffe
	.align		4
        /*0010*/ 	.word	0x00000000
	.align		4
        /*0014*/ 	.word	0xfffffffd
	.align		4
        /*0018*/ 	.word	0x00000000
	.align		4
        /*001c*/ 	.word	0xfffffffc


//--------------------- .text.triton_poi_fused_convolution_3 --------------------------
	.section	.text.triton_poi_fused_convolution_3,"ax",@progbits
	.align	128
        .global         triton_poi_fused_convolution_3
        .type           triton_poi_fused_convolution_3,@function
        .size           triton_poi_fused_convolution_3,(.L_x_1 - triton_poi_fused_convolution_3)
        .other          triton_poi_fused_convolution_3,@"STO_CUDA_ENTRY STV_DEFAULT"
triton_poi_fused_convolution_3:
.text.triton_poi_fused_convolution_3:
[----:B------:R-:W-:Y:S01]  /*0000*/  LDC R1, c[0x0][0x28] ;  /* 0x00000a00ff017b82 */ /* 0x000fe20000000800 */
[----:B------:R-:W1:Y:S07]  /*0010*/  S2R R0, SR_TID.X ;  /* 0x0000000000007919 */ /* 0x000e6e0000002100 */
[----:B------:R-:W2:Y:S01]  /*0020*/  LDC.64 R2, c[0x0][0x210] ;  /* 0x00008400ff027b82 */ /* 0x000ea20000000a00 */
[----:B------:R-:W-:Y:S01]  /*0030*/  ULDC.64 UR4, c[0x0][0x208] ;  /* 0x0000820000047ab9 */ /* 0x000fe20000000a00 */
[----:B------:R-:W3:Y:S01]  /*0040*/  S2R R7, SR_CTAID.X ;  /* 0x0000000000077919 */ /* 0x000ee20000002500 */
[----:B-1----:R-:W-:-:S02]  /*0050*/  LOP3.LUT R0, R0, 0x7f, RZ, 0xc0, !PT ;  /* 0x0000007f00007812 */ /* 0x002fc400078ec0ff */
[----:B---3--:R-:W-:-:S03]  /*0060*/  SHF.R.S32.HI R4, RZ, 0x18, R7 ;  /* 0x00000018ff047819 */ /* 0x008fc60000011407 */
[----:B------:R-:W-:Y:S01]  /*0070*/  IMAD R7, R7, 0x80, R0 ;  /* 0x0000008007077824 */ /* 0x000fe200078e0200 */
[----:B------:R-:W-:-:S03]  /*0080*/  SGXT R0, R4, 0x1 ;  /* 0x000000010400781a */ /* 0x000fc60000000200 */
[----:B--2---:R-:W-:Y:S01]  /*0090*/  IMAD.WIDE R2, R7, 0x4, R2 ;  /* 0x0000000407027825 */ /* 0x004fe200078e0202 */
[----:B------:R-:W1:Y:S01]  /*00a0*/  LDC.64 R4, c[0x0][0x218] ;  /* 0x00008600ff047b82 */ /* 0x000e620000000a00 */
[----:B------:R-:W-:-:S04]  /*00b0*/  LEA.HI R0, R0, R7, RZ, 0xa ;  /* 0x0000000700007211 */ /* 0x000fc800078f50ff */
[----:B------:R-:W-:-:S04]  /*00c0*/  SHF.R.S32.HI R0, RZ, 0xa, R0 ;  /* 0x0000000aff007819 */ /* 0x000fc80000011400 */
[----:B------:R-:W-:-:S04]  /*00d0*/  LEA.HI R6, R0, R0, RZ, 0x2 ;  /* 0x0000000000067211 */ /* 0x000fc800078f10ff */
[----:B------:R-:W-:-:S05]  /*00e0*/  LOP3.LUT R9, R6, 0xfffffffc, RZ, 0xc0, !PT ;  /* 0xfffffffc06097812 */ /* 0x000fca00078ec0ff */
[----:B------:R-:W-:Y:S02]  /*00f0*/  IMAD.IADD R9, R0, 0x1, -R9 ;  /* 0x0000000100097824 */ /* 0x000fe400078e0a09 */
[----:B------:R-:W2:Y:S02]  /*0100*/  LDG.E R0, desc[UR4][R2.64] ;  /* 0x0000000402007981 */ /* 0x000ea4000c1e1900 */
[----:B-1----:R-:W-:-:S06]  /*0110*/  IMAD.WIDE R4, R9, 0x4, R4 ;  /* 0x0000000409047825 */ /* 0x002fcc00078e0204 */
[----:B------:R-:W2:Y:S02]  /*0120*/  LDG.E.EL R5, desc[UR4][R4.64] ;  /* 0x0000000404057981 */ /* 0x000ea4000c2e1900 */
[----:B--2---:R-:W-:-:S05]  /*0130*/  FADD R7, R0, R5 ;  /* 0x0000000500077221 */ /* 0x004fca0000000000 */
[----:B------:R-:W-:Y:S01]  /*0140*/  STG.E desc[UR4][R2.64], R7 ;  /* 0x0000000702007986 */ /* 0x000fe2000c101904 */
[----:B------:R-:W-:Y:S05]  /*0150*/  EXIT ;  /* 0x000000000000794d */ /* 0x000fea0003800000 */
.L_x_0:
[----:B------:R-:W-:-:S00]  /*0160*/  BRA `(.L_x_0) ;  /* 0xfffffffc00fc7947 */ /* 0x000fc0000383ffff */
[----:B------:R-:W-:-:S00]  /*0170*/  NOP ;  /* 0x0000000000007918 */ /* 0x000fc00000000000 */
        /* <DEDUP_REMOVED lines=8> */
.L_x_1:


//--------------------- .nv.constant0.triton_poi_fused_convolution_3 --------------------------
	.section	.nv.constant0.triton_poi_fused_convolution_3,"a",@progbits
	.sectionflags	@""
	.align	4
.nv.constant0.triton_poi_fused_convolution_3:
	.zero		548
